//
// Generated by NVIDIA NVVM Compiler
//
// Compiler Build ID: CL-36424714
// Cuda compilation tools, release 13.0, V13.0.88
// Based on NVVM 20.0.0
//

.version 9.0
.target sm_100
.address_size 64

	// .globl	_Z22mm_tiled_coarse_kernelPfS_S_jjj
// _ZZ22mm_tiled_coarse_kernelPfS_S_jjjE3A_s has been demoted
// _ZZ22mm_tiled_coarse_kernelPfS_S_jjjE3B_s has been demoted

.visible .entry _Z22mm_tiled_coarse_kernelPfS_S_jjj(
	.param .u64 .ptr .align 1 _Z22mm_tiled_coarse_kernelPfS_S_jjj_param_0,
	.param .u64 .ptr .align 1 _Z22mm_tiled_coarse_kernelPfS_S_jjj_param_1,
	.param .u64 .ptr .align 1 _Z22mm_tiled_coarse_kernelPfS_S_jjj_param_2,
	.param .u32 _Z22mm_tiled_coarse_kernelPfS_S_jjj_param_3,
	.param .u32 _Z22mm_tiled_coarse_kernelPfS_S_jjj_param_4,
	.param .u32 _Z22mm_tiled_coarse_kernelPfS_S_jjj_param_5
)
{
	.reg .pred 	%p<3>;
	.reg .b32 	%r<38>;
	.reg .b32 	%f<206>;
	.reg .b64 	%rd<20>;
	// demoted variable
	.shared .align 4 .b8 _ZZ22mm_tiled_coarse_kernelPfS_S_jjjE3A_s[4096];
	// demoted variable
	.shared .align 4 .b8 _ZZ22mm_tiled_coarse_kernelPfS_S_jjjE3B_s[4096];
	ld.param.u32 	%r19, [_Z22mm_tiled_coarse_kernelPfS_S_jjj_param_4];
	mov.u32 	%r20, %ctaid.y;
	mov.u32 	%r21, %ntid.y;
	mov.u32 	%r1, %tid.y;
	mad.lo.s32 	%r2, %r20, %r21, %r1;
	mov.u32 	%r22, %ctaid.x;
	mov.u32 	%r23, %ntid.x;
	mul.lo.s32 	%r24, %r23, %r22;
	shl.b32 	%r25, %r24, 1;
	mov.u32 	%r3, %tid.x;
	add.s32 	%r4, %r25, %r3;
	setp.lt.u32 	%p1, %r19, 32;
	mov.f32 	%f204, 0f00000000;
	mov.f32 	%f205, %f204;
	@%p1 bra 	$L__BB0_3;
	shl.b32 	%r26, %r1, 7;
	mov.u32 	%r27, _ZZ22mm_tiled_coarse_kernelPfS_S_jjjE3A_s;
	add.s32 	%r5, %r27, %r26;
	shl.b32 	%r28, %r3, 2;
	add.s32 	%r6, %r5, %r28;
	mov.u32 	%r29, _ZZ22mm_tiled_coarse_kernelPfS_S_jjjE3B_s;
	add.s32 	%r8, %r29, %r28;
	add.s32 	%r7, %r8, %r26;
	shr.u32 	%r30, %r19, 5;
	neg.s32 	%r37, %r30;
	mad.lo.s32 	%r36, %r19, %r2, %r3;
	mad.lo.s32 	%r31, %r1, %r19, %r4;
	add.s32 	%r35, %r31, 32;
	shl.b32 	%r12, %r19, 5;
	mov.f32 	%f204, 0f00000000;
$L__BB0_2:
	ld.param.u64 	%rd18, [_Z22mm_tiled_coarse_kernelPfS_S_jjj_param_1];
	ld.param.u64 	%rd17, [_Z22mm_tiled_coarse_kernelPfS_S_jjj_param_0];
	cvta.to.global.u64 	%rd4, %rd17;
	mul.wide.u32 	%rd5, %r36, 4;
	add.s64 	%rd6, %rd4, %rd5;
	ld.global.f32 	%f9, [%rd6];
	st.shared.f32 	[%r6], %f9;
	add.s32 	%r32, %r35, -32;
	cvta.to.global.u64 	%rd7, %rd18;
	mul.wide.u32 	%rd8, %r32, 4;
	add.s64 	%rd9, %rd7, %rd8;
	ld.global.f32 	%f10, [%rd9];
	st.shared.f32 	[%r7], %f10;
	bar.sync 	0;
	ld.shared.f32 	%f11, [%r5];
	ld.shared.f32 	%f12, [%r8];
	fma.rn.f32 	%f13, %f11, %f12, %f205;
	ld.shared.f32 	%f14, [%r5+4];
	ld.shared.f32 	%f15, [%r8+128];
	fma.rn.f32 	%f16, %f14, %f15, %f13;
	ld.shared.f32 	%f17, [%r5+8];
	ld.shared.f32 	%f18, [%r8+256];
	fma.rn.f32 	%f19, %f17, %f18, %f16;
	ld.shared.f32 	%f20, [%r5+12];
	ld.shared.f32 	%f21, [%r8+384];
	fma.rn.f32 	%f22, %f20, %f21, %f19;
	ld.shared.f32 	%f23, [%r5+16];
	ld.shared.f32 	%f24, [%r8+512];
	fma.rn.f32 	%f25, %f23, %f24, %f22;
	ld.shared.f32 	%f26, [%r5+20];
	ld.shared.f32 	%f27, [%r8+640];
	fma.rn.f32 	%f28, %f26, %f27, %f25;
	ld.shared.f32 	%f29, [%r5+24];
	ld.shared.f32 	%f30, [%r8+768];
	fma.rn.f32 	%f31, %f29, %f30, %f28;
	ld.shared.f32 	%f32, [%r5+28];
	ld.shared.f32 	%f33, [%r8+896];
	fma.rn.f32 	%f34, %f32, %f33, %f31;
	ld.shared.f32 	%f35, [%r5+32];
	ld.shared.f32 	%f36, [%r8+1024];
	fma.rn.f32 	%f37, %f35, %f36, %f34;
	ld.shared.f32 	%f38, [%r5+36];
	ld.shared.f32 	%f39, [%r8+1152];
	fma.rn.f32 	%f40, %f38, %f39, %f37;
	ld.shared.f32 	%f41, [%r5+40];
	ld.shared.f32 	%f42, [%r8+1280];
	fma.rn.f32 	%f43, %f41, %f42, %f40;
	ld.shared.f32 	%f44, [%r5+44];
	ld.shared.f32 	%f45, [%r8+1408];
	fma.rn.f32 	%f46, %f44, %f45, %f43;
	ld.shared.f32 	%f47, [%r5+48];
	ld.shared.f32 	%f48, [%r8+1536];
	fma.rn.f32 	%f49, %f47, %f48, %f46;
	ld.shared.f32 	%f50, [%r5+52];
	ld.shared.f32 	%f51, [%r8+1664];
	fma.rn.f32 	%f52, %f50, %f51, %f49;
	ld.shared.f32 	%f53, [%r5+56];
	ld.shared.f32 	%f54, [%r8+1792];
	fma.rn.f32 	%f55, %f53, %f54, %f52;
	ld.shared.f32 	%f56, [%r5+60];
	ld.shared.f32 	%f57, [%r8+1920];
	fma.rn.f32 	%f58, %f56, %f57, %f55;
	ld.shared.f32 	%f59, [%r5+64];
	ld.shared.f32 	%f60, [%r8+2048];
	fma.rn.f32 	%f61, %f59, %f60, %f58;
	ld.shared.f32 	%f62, [%r5+68];
	ld.shared.f32 	%f63, [%r8+2176];
	fma.rn.f32 	%f64, %f62, %f63, %f61;
	ld.shared.f32 	%f65, [%r5+72];
	ld.shared.f32 	%f66, [%r8+2304];
	fma.rn.f32 	%f67, %f65, %f66, %f64;
	ld.shared.f32 	%f68, [%r5+76];
	ld.shared.f32 	%f69, [%r8+2432];
	fma.rn.f32 	%f70, %f68, %f69, %f67;
	ld.shared.f32 	%f71, [%r5+80];
	ld.shared.f32 	%f72, [%r8+2560];
	fma.rn.f32 	%f73, %f71, %f72, %f70;
	ld.shared.f32 	%f74, [%r5+84];
	ld.shared.f32 	%f75, [%r8+2688];
	fma.rn.f32 	%f76, %f74, %f75, %f73;
	ld.shared.f32 	%f77, [%r5+88];
	ld.shared.f32 	%f78, [%r8+2816];
	fma.rn.f32 	%f79, %f77, %f78, %f76;
	ld.shared.f32 	%f80, [%r5+92];
	ld.shared.f32 	%f81, [%r8+2944];
	fma.rn.f32 	%f82, %f80, %f81, %f79;
	ld.shared.f32 	%f83, [%r5+96];
	ld.shared.f32 	%f84, [%r8+3072];
	fma.rn.f32 	%f85, %f83, %f84, %f82;
	ld.shared.f32 	%f86, [%r5+100];
	ld.shared.f32 	%f87, [%r8+3200];
	fma.rn.f32 	%f88, %f86, %f87, %f85;
	ld.shared.f32 	%f89, [%r5+104];
	ld.shared.f32 	%f90, [%r8+3328];
	fma.rn.f32 	%f91, %f89, %f90, %f88;
	ld.shared.f32 	%f92, [%r5+108];
	ld.shared.f32 	%f93, [%r8+3456];
	fma.rn.f32 	%f94, %f92, %f93, %f91;
	ld.shared.f32 	%f95, [%r5+112];
	ld.shared.f32 	%f96, [%r8+3584];
	fma.rn.f32 	%f97, %f95, %f96, %f94;
	ld.shared.f32 	%f98, [%r5+116];
	ld.shared.f32 	%f99, [%r8+3712];
	fma.rn.f32 	%f100, %f98, %f99, %f97;
	ld.shared.f32 	%f101, [%r5+120];
	ld.shared.f32 	%f102, [%r8+3840];
	fma.rn.f32 	%f103, %f101, %f102, %f100;
	ld.shared.f32 	%f104, [%r5+124];
	ld.shared.f32 	%f105, [%r8+3968];
	fma.rn.f32 	%f205, %f104, %f105, %f103;
	bar.sync 	0;
	mul.wide.u32 	%rd10, %r35, 4;
	add.s64 	%rd11, %rd7, %rd10;
	ld.global.f32 	%f106, [%rd11];
	st.shared.f32 	[%r7], %f106;
	bar.sync 	0;
	ld.shared.f32 	%f107, [%r5];
	ld.shared.f32 	%f108, [%r8];
	fma.rn.f32 	%f109, %f107, %f108, %f204;
	ld.shared.f32 	%f110, [%r5+4];
	ld.shared.f32 	%f111, [%r8+128];
	fma.rn.f32 	%f112, %f110, %f111, %f109;
	ld.shared.f32 	%f113, [%r5+8];
	ld.shared.f32 	%f114, [%r8+256];
	fma.rn.f32 	%f115, %f113, %f114, %f112;
	ld.shared.f32 	%f116, [%r5+12];
	ld.shared.f32 	%f117, [%r8+384];
	fma.rn.f32 	%f118, %f116, %f117, %f115;
	ld.shared.f32 	%f119, [%r5+16];
	ld.shared.f32 	%f120, [%r8+512];
	fma.rn.f32 	%f121, %f119, %f120, %f118;
	ld.shared.f32 	%f122, [%r5+20];
	ld.shared.f32 	%f123, [%r8+640];
	fma.rn.f32 	%f124, %f122, %f123, %f121;
	ld.shared.f32 	%f125, [%r5+24];
	ld.shared.f32 	%f126, [%r8+768];
	fma.rn.f32 	%f127, %f125, %f126, %f124;
	ld.shared.f32 	%f128, [%r5+28];
	ld.shared.f32 	%f129, [%r8+896];
	fma.rn.f32 	%f130, %f128, %f129, %f127;
	ld.shared.f32 	%f131, [%r5+32];
	ld.shared.f32 	%f132, [%r8+1024];
	fma.rn.f32 	%f133, %f131, %f132, %f130;
	ld.shared.f32 	%f134, [%r5+36];
	ld.shared.f32 	%f135, [%r8+1152];
	fma.rn.f32 	%f136, %f134, %f135, %f133;
	ld.shared.f32 	%f137, [%r5+40];
	ld.shared.f32 	%f138, [%r8+1280];
	fma.rn.f32 	%f139, %f137, %f138, %f136;
	ld.shared.f32 	%f140, [%r5+44];
	ld.shared.f32 	%f141, [%r8+1408];
	fma.rn.f32 	%f142, %f140, %f141, %f139;
	ld.shared.f32 	%f143, [%r5+48];
	ld.shared.f32 	%f144, [%r8+1536];
	fma.rn.f32 	%f145, %f143, %f144, %f142;
	ld.shared.f32 	%f146, [%r5+52];
	ld.shared.f32 	%f147, [%r8+1664];
	fma.rn.f32 	%f148, %f146, %f147, %f145;
	ld.shared.f32 	%f149, [%r5+56];
	ld.shared.f32 	%f150, [%r8+1792];
	fma.rn.f32 	%f151, %f149, %f150, %f148;
	ld.shared.f32 	%f152, [%r5+60];
	ld.shared.f32 	%f153, [%r8+1920];
	fma.rn.f32 	%f154, %f152, %f153, %f151;
	ld.shared.f32 	%f155, [%r5+64];
	ld.shared.f32 	%f156, [%r8+2048];
	fma.rn.f32 	%f157, %f155, %f156, %f154;
	ld.shared.f32 	%f158, [%r5+68];
	ld.shared.f32 	%f159, [%r8+2176];
	fma.rn.f32 	%f160, %f158, %f159, %f157;
	ld.shared.f32 	%f161, [%r5+72];
	ld.shared.f32 	%f162, [%r8+2304];
	fma.rn.f32 	%f163, %f161, %f162, %f160;
	ld.shared.f32 	%f164, [%r5+76];
	ld.shared.f32 	%f165, [%r8+2432];
	fma.rn.f32 	%f166, %f164, %f165, %f163;
	ld.shared.f32 	%f167, [%r5+80];
	ld.shared.f32 	%f168, [%r8+2560];
	fma.rn.f32 	%f169, %f167, %f168, %f166;
	ld.shared.f32 	%f170, [%r5+84];
	ld.shared.f32 	%f171, [%r8+2688];
	fma.rn.f32 	%f172, %f170, %f171, %f169;
	ld.shared.f32 	%f173, [%r5+88];
	ld.shared.f32 	%f174, [%r8+2816];
	fma.rn.f32 	%f175, %f173, %f174, %f172;
	ld.shared.f32 	%f176, [%r5+92];
	ld.shared.f32 	%f177, [%r8+2944];
	fma.rn.f32 	%f178, %f176, %f177, %f175;
	ld.shared.f32 	%f179, [%r5+96];
	ld.shared.f32 	%f180, [%r8+3072];
	fma.rn.f32 	%f181, %f179, %f180, %f178;
	ld.shared.f32 	%f182, [%r5+100];
	ld.shared.f32 	%f183, [%r8+3200];
	fma.rn.f32 	%f184, %f182, %f183, %f181;
	ld.shared.f32 	%f185, [%r5+104];
	ld.shared.f32 	%f186, [%r8+3328];
	fma.rn.f32 	%f187, %f185, %f186, %f184;
	ld.shared.f32 	%f188, [%r5+108];
	ld.shared.f32 	%f189, [%r8+3456];
	fma.rn.f32 	%f190, %f188, %f189, %f187;
	ld.shared.f32 	%f191, [%r5+112];
	ld.shared.f32 	%f192, [%r8+3584];
	fma.rn.f32 	%f193, %f191, %f192, %f190;
	ld.shared.f32 	%f194, [%r5+116];
	ld.shared.f32 	%f195, [%r8+3712];
	fma.rn.f32 	%f196, %f194, %f195, %f193;
	ld.shared.f32 	%f197, [%r5+120];
	ld.shared.f32 	%f198, [%r8+3840];
	fma.rn.f32 	%f199, %f197, %f198, %f196;
	ld.shared.f32 	%f200, [%r5+124];
	ld.shared.f32 	%f201, [%r8+3968];
	fma.rn.f32 	%f204, %f200, %f201, %f199;
	bar.sync 	0;
	add.s32 	%r37, %r37, 1;
	setp.eq.s32 	%p2, %r37, 0;
	add.s32 	%r36, %r36, 32;
	add.s32 	%r35, %r35, %r12;
	@%p2 bra 	$L__BB0_3;
	bra.uni 	$L__BB0_2;
$L__BB0_3:
	ld.param.u64 	%rd19, [_Z22mm_tiled_coarse_kernelPfS_S_jjj_param_2];
	mad.lo.s32 	%r33, %r19, %r2, %r4;
	cvta.to.global.u64 	%rd12, %rd19;
	mul.wide.u32 	%rd13, %r33, 4;
	add.s64 	%rd14, %rd12, %rd13;
	st.global.f32 	[%rd14], %f205;
	add.s32 	%r34, %r33, 32;
	mul.wide.u32 	%rd15, %r34, 4;
	add.s64 	%rd16, %rd12, %rd15;
	st.global.f32 	[%rd16], %f204;
	ret;

}


// ===== COMPILED SASS (sm_100) =====

	.target	sm_100

	.elftype	@"ET_EXEC"


//--------------------- .note.nv.tkinfo           --------------------------
	.section	.note.nv.tkinfo,"",@"SHT_NOTE"
	.sectionflags	@"SHF_NOTE_NV_TKINFO"
	.tkinfo
        /*0018*/ 	.word	0x00000002
        /*0030*/ 	.string	""
        /*0030*/ 	.string	"ptxas"
        /*0030*/ 	.string	"Cuda compilation tools, release 13.0, V13.0.88"
        /*0030*/ 	.string	"Build cuda_13.0.r13.0/compiler.36424714_0"
        /*0030*/ 	.string	"-arch sm_100 -m 64 "



//--------------------- .note.nv.cuinfo           --------------------------
	.section	.note.nv.cuinfo,"",@"SHT_NOTE"
	.sectionflags	@"SHF_NOTE_NV_CUINFO"
        /*0018*/ 	.short	0x0002
        /*001a*/ 	.short	0x0064
        /*001c*/ 	.short	0x0082
	.zero		2


//--------------------- .nv.info                  --------------------------
	.section	.nv.info,"",@"SHT_CUDA_INFO"
	.align	4


	//----- nvinfo : EIATTR_REGCOUNT
	.align		4
        /*0000*/ 	.byte	0x04, 0x2f
        /*0002*/ 	.short	(.L_1 - .L_0)
	.align		4
.L_0:
        /*0004*/ 	.word	index@(_Z22mm_tiled_coarse_kernelPfS_S_jjj)
        /*0008*/ 	.word	0x00000020


	//----- nvinfo : EIATTR_FRAME_SIZE
	.align		4
.L_1:
        /*000c*/ 	.byte	0x04, 0x11
        /*000e*/ 	.short	(.L_3 - .L_2)
	.align		4
.L_2:
        /*0010*/ 	.word	index@(_Z22mm_tiled_coarse_kernelPfS_S_jjj)
        /*0014*/ 	.word	0x00000000


	//----- nvinfo : EIATTR_MIN_STACK_SIZE
	.align		4
.L_3:
        /*0018*/ 	.byte	0x04, 0x12
        /*001a*/ 	.short	(.L_5 - .L_4)
	.align		4
.L_4:
        /*001c*/ 	.word	index@(_Z22mm_tiled_coarse_kernelPfS_S_jjj)
        /*0020*/ 	.word	0x00000000
.L_5:


//--------------------- .nv.compat                --------------------------
	.section	.nv.compat,"",@"SHT_CUDA_COMPAT_INFO"
	.align	4
        /*0000*/ 	.byte	0x02, 0x09, 0x00, 0x00, 0x02, 0x02, 0x01, 0x00, 0x02, 0x05, 0x05, 0x00, 0x03, 0x07, 0x01, 0x01
        /*0010*/ 	.byte	0x02, 0x03, 0x00, 0x00, 0x02, 0x06, 0x01, 0x00, 0x04, 0x0b, 0x08, 0x00, 0x09, 0x00, 0x00, 0x00
        /*0020*/ 	.byte	0x00, 0x00, 0x00, 0x00


//--------------------- .nv.info._Z22mm_tiled_coarse_kernelPfS_S_jjj --------------------------
	.section	.nv.info._Z22mm_tiled_coarse_kernelPfS_S_jjj,"",@"SHT_CUDA_INFO"
	.sectionflags	@""
	.align	4


	//----- nvinfo : EIATTR_CUDA_API_VERSION
	.align		4
        /*0000*/ 	.byte	0x04, 0x37
        /*0002*/ 	.short	(.L_7 - .L_6)
.L_6:
        /*0004*/ 	.word	0x00000082


	//----- nvinfo : EIATTR_KPARAM_INFO
	.align		4
.L_7:
        /*0008*/ 	.byte	0x04, 0x17
        /*000a*/ 	.short	(.L_9 - .L_8)
.L_8:
        /*000c*/ 	.word	0x00000000
        /*0010*/ 	.short	0x0005
        /*0012*/ 	.short	0x0020
        /*0014*/ 	.byte	0x00, 0xf0, 0x11, 0x00


	//----- nvinfo : EIATTR_KPARAM_INFO
	.align		4
.L_9:
        /*0018*/ 	.byte	0x04, 0x17
        /*001a*/ 	.short	(.L_11 - .L_10)
.L_10:
        /*001c*/ 	.word	0x00000000
        /*0020*/ 	.short	0x0004
        /*0022*/ 	.short	0x001c
        /*0024*/ 	.byte	0x00, 0xf0, 0x11, 0x00


	//----- nvinfo : EIATTR_KPARAM_INFO
	.align		4
.L_11:
        /*0028*/ 	.byte	0x04, 0x17
        /*002a*/ 	.short	(.L_13 - .L_12)
.L_12:
        /*002c*/ 	.word	0x00000000
        /*0030*/ 	.short	0x0003
        /*0032*/ 	.short	0x0018
        /*0034*/ 	.byte	0x00, 0xf0, 0x11, 0x00


	//----- nvinfo : EIATTR_KPARAM_INFO
	.align		4
.L_13:
        /*0038*/ 	.byte	0x04, 0x17
        /*003a*/ 	.short	(.L_15 - .L_14)
.L_14:
        /*003c*/ 	.word	0x00000000
        /*0040*/ 	.short	0x0002
        /*0042*/ 	.short	0x0010
        /*0044*/ 	.byte	0x00, 0xf5, 0x21, 0x00


	//----- nvinfo : EIATTR_KPARAM_INFO
	.align		4
.L_15:
        /*0048*/ 	.byte	0x04, 0x17
        /*004a*/ 	.short	(.L_17 - .L_16)
.L_16:
        /*004c*/ 	.word	0x00000000
        /*0050*/ 	.short	0x0001
        /*0052*/ 	.short	0x0008
        /*0054*/ 	.byte	0x00, 0xf5, 0x21, 0x00


	//----- nvinfo : EIATTR_KPARAM_INFO
	.align		4
.L_17:
        /*0058*/ 	.byte	0x04, 0x17
        /*005a*/ 	.short	(.L_19 - .L_18)
.L_18:
        /*005c*/ 	.word	0x00000000
        /*0060*/ 	.short	0x0000
        /*0062*/ 	.short	0x0000
        /*0064*/ 	.byte	0x00, 0xf5, 0x21, 0x00


	//----- nvinfo : EIATTR_SPARSE_MMA_MASK
	.align		4
.L_19:
        /*0068*/ 	.byte	0x03, 0x50
        /*006a*/ 	.short	0x0000


	//----- nvinfo : EIATTR_MAXREG_COUNT
	.align		4
        /*006c*/ 	.byte	0x03, 0x1b
        /*006e*/ 	.short	0x00ff


	//----- nvinfo : EIATTR_NUM_BARRIERS
	.align		4
        /*0070*/ 	.byte	0x02, 0x4c
        /*0072*/ 	.byte	0x01
	.zero		1


	//----- nvinfo : EIATTR_MERCURY_ISA_VERSION
	.align		4
        /*0074*/ 	.byte	0x03, 0x5f
        /*0076*/ 	.short	0x0101


	//----- nvinfo : EIATTR_VRC_CTA_INIT_COUNT
	.align		4
        /*0078*/ 	.byte	0x02, 0x4a
	.zero		1
	.zero		1


	//----- nvinfo : EIATTR_EXIT_INSTR_OFFSETS
	.align		4
        /*007c*/ 	.byte	0x04, 0x1c
        /*007e*/ 	.short	(.L_21 - .L_20)


	//   ....[0]....
.L_20:
        /*0080*/ 	.word	0x00000ce0


	//----- nvinfo : EIATTR_CBANK_PARAM_SIZE
	.align		4
.L_21:
        /*0084*/ 	.byte	0x03, 0x19
        /*0086*/ 	.short	0x0024


	//----- nvinfo : EIATTR_PARAM_CBANK
	.align		4
        /*0088*/ 	.byte	0x04, 0x0a
        /*008a*/ 	.short	(.L_23 - .L_22)
	.align		4
.L_22:
        /*008c*/ 	.word	index@(.nv.constant0._Z22mm_tiled_coarse_kernelPfS_S_jjj)
        /*0090*/ 	.short	0x0380
        /*0092*/ 	.short	0x0024


	//----- nvinfo : EIATTR_SW_WAR
	.align		4
.L_23:
        /*0094*/ 	.byte	0x04, 0x36
        /*0096*/ 	.short	(.L_25 - .L_24)
.L_24:
        /*0098*/ 	.word	0x00000008
.L_25:


//--------------------- .nv.callgraph             --------------------------
	.section	.nv.callgraph,"",@"SHT_CUDA_CALLGRAPH"
	.align	4
	.sectionentsize	8
	.align		4
        /*0000*/ 	.word	0x00000000
	.align		4
        /*0004*/ 	.word	0xffffffff
	.align		4
        /*0008*/ 	.word	0x00000000
	.align		4
        /*000c*/ 	.word	0xfffffffe
	.align		4
        /*0010*/ 	.word	0x00000000
	.align		4
        /*0014*/ 	.word	0xfffffffd
	.align		4
        /*0018*/ 	.word	0x00000000
	.align		4
        /*001c*/ 	.word	0xfffffffc


//--------------------- .text._Z22mm_tiled_coarse_kernelPfS_S_jjj --------------------------
	.section	.text._Z22mm_tiled_coarse_kernelPfS_S_jjj,"ax",@progbits
	.align	128
        .global         _Z22mm_tiled_coarse_kernelPfS_S_jjj
        .type           _Z22mm_tiled_coarse_kernelPfS_S_jjj,@function
        .size           _Z22mm_tiled_coarse_kernelPfS_S_jjj,(.L_x_3 - _Z22mm_tiled_coarse_kernelPfS_S_jjj)
        .other          _Z22mm_tiled_coarse_kernelPfS_S_jjj,@"STO_CUDA_ENTRY STV_DEFAULT"
_Z22mm_tiled_coarse_kernelPfS_S_jjj:
.text._Z22mm_tiled_coarse_kernelPfS_S_jjj:
[----:B------:R-:W-:Y:S01]  /*0000*/  LDC R1, c[0x0][0x37c] ;  /* 0x0000df00ff017b82 */ /* 0x000fe20000000800 */
[----:B------:R-:W0:Y:S01]  /*0010*/  LDCU UR6, c[0x0][0x39c] ;  /* 0x00007380ff0677ac */ /* 0x000e220008000800 */
[----:B------:R-:W1:Y:S06]  /*0020*/  S2R R5, SR_TID.Y ;  /* 0x0000000000057919 */ /* 0x000e6c0000002200 */
[----:B------:R-:W1:Y:S01]  /*0030*/  LDC R18, c[0x0][0x364] ;  /* 0x0000d900ff127b82 */ /* 0x000e620000000800 */
[----:B------:R-:W-:Y:S01]  /*0040*/  HFMA2 R21, -RZ, RZ, 0, 0 ;  /* 0x00000000ff157431 */ /* 0x000fe200000001ff */
[----:B------:R-:W2:Y:S01]  /*0050*/  LDCU.64 UR8, c[0x0][0x358] ;  /* 0x00006b00ff0877ac */ /* 0x000ea20008000a00 */
[----:B------:R-:W3:Y:S01]  /*0060*/  S2R R7, SR_TID.X ;  /* 0x0000000000077919 */ /* 0x000ee20000002100 */
[----:B------:R-:W-:-:S04]  /*0070*/  MOV R19, RZ ;  /* 0x000000ff00137202 */ /* 0x000fc80000000f00 */
[----:B------:R-:W4:Y:S08]  /*0080*/  S2UR UR5, SR_CTAID.X ;  /* 0x00000000000579c3 */ /* 0x000f300000002500 */
[----:B------:R-:W4:Y:S01]  /*0090*/  LDC R17, c[0x0][0x360] ;  /* 0x0000d800ff117b82 */ /* 0x000f220000000800 */
[----:B0-----:R-:W-:-:S04]  /*00a0*/  MOV R9, UR6 ;  /* 0x0000000600097c02 */ /* 0x001fc80008000f00 */
[----:B------:R-:W-:-:S03]  /*00b0*/  ISETP.GE.U32.AND P0, PT, R9, 0x20, PT ;  /* 0x000000200900780c */ /* 0x000fc60003f06070 */
[----:B------:R-:W1:Y:S01]  /*00c0*/  S2UR UR4, SR_CTAID.Y ;  /* 0x00000000000479c3 */ /* 0x000e620000002600 */
[----:B----4-:R-:W-:-:S05]  /*00d0*/  IMAD R17, R17, UR5, RZ ;  /* 0x0000000511117c24 */ /* 0x010fca000f8e02ff */
[----:B---3--:R-:W-:Y:S01]  /*00e0*/  LEA R17, R17, R7, 0x1 ;  /* 0x0000000711117211 */ /* 0x008fe200078e08ff */
[----:B-1----:R-:W-:-:S03]  /*00f0*/  IMAD R18, R18, UR4, R5 ;  /* 0x0000000412127c24 */ /* 0x002fc6000f8e0205 */
[----:B--2---:R-:W-:Y:S05]  /*0100*/  @!P0 BRA `(.L_x_0) ;  /* 0x0000000800d88947 */ /* 0x004fea0003800000 */
[----:B------:R-:W0:Y:S01]  /*0110*/  S2UR UR6, SR_CgaCtaId ;  /* 0x00000000000679c3 */ /* 0x000e220000008800 */
[----:B------:R-:W-:Y:S01]  /*0120*/  UMOV UR4, 0x400 ;  /* 0x0000040000047882 */ /* 0x000fe20000000000 */
[-C--:B------:R-:W-:Y:S01]  /*0130*/  IMAD R4, R5, R9.reuse, R17 ;  /* 0x0000000905047224 */ /* 0x080fe200078e0211 */
[----:B------:R-:W-:Y:S01]  /*0140*/  UIADD3 UR5, UPT, UPT, UR4, 0x1000, URZ ;  /* 0x0000100004057890 */ /* 0x000fe2000fffe0ff */
[----:B------:R-:W-:Y:S01]  /*0150*/  SHF.R.U32.HI R0, RZ, 0x5, R9 ;  /* 0x00000005ff007819 */ /* 0x000fe20000011609 */
[----:B------:R-:W-:Y:S01]  /*0160*/  IMAD R2, R18, R9, R7 ;  /* 0x0000000912027224 */ /* 0x000fe200078e0207 */
[----:B------:R-:W-:Y:S02]  /*0170*/  MOV R21, RZ ;  /* 0x000000ff00157202 */ /* 0x000fe40000000f00 */
[----:B------:R-:W1:Y:S01]  /*0180*/  LDC R3, c[0x0][0x39c] ;  /* 0x0000e700ff037b82 */ /* 0x000e620000000800 */
[----:B------:R-:W-:Y:S02]  /*0190*/  IADD3 R4, PT, PT, R4, 0x20, RZ ;  /* 0x0000002004047810 */ /* 0x000fe40007ffe0ff */
[----:B------:R-:W-:-:S05]  /*01a0*/  IADD3 R0, PT, PT, -R0, RZ, RZ ;  /* 0x000000ff00007210 */ /* 0x000fca0007ffe1ff */
[----:B------:R-:W2:Y:S08]  /*01b0*/  LDC.64 R24, c[0x0][0x380] ;  /* 0x0000e000ff187b82 */ /* 0x000eb00000000a00 */
[----:B------:R-:W3:Y:S01]  /*01c0*/  LDC.64 R22, c[0x0][0x388] ;  /* 0x0000e200ff167b82 */ /* 0x000ee20000000a00 */
[----:B0-----:R-:W-:Y:S02]  /*01d0*/  ULEA UR4, UR6, UR4, 0x18 ;  /* 0x0000000406047291 */ /* 0x001fe4000f8ec0ff */
[----:B------:R-:W-:-:S04]  /*01e0*/  ULEA UR5, UR6, UR5, 0x18 ;  /* 0x0000000506057291 */ /* 0x000fc8000f8ec0ff */
[----:B------:R-:W-:Y:S02]  /*01f0*/  LEA R16, R5, UR4, 0x7 ;  /* 0x0000000405107c11 */ /* 0x000fe4000f8e38ff */
[C---:B------:R-:W-:Y:S02]  /*0200*/  LEA R6, R7.reuse, UR5, 0x2 ;  /* 0x0000000507067c11 */ /* 0x040fe4000f8e10ff */
[----:B------:R-:W-:Y:S02]  /*0210*/  LEA R7, R7, R16, 0x2 ;  /* 0x0000001007077211 */ /* 0x000fe400078e10ff */
[----:B------:R-:W-:-:S07]  /*0220*/  LEA R5, R5, R6, 0x7 ;  /* 0x0000000605057211 */ /* 0x000fce00078e38ff */
.L_x_1:
[----:B------:R-:W-:Y:S01]  /*0230*/  IADD3 R9, PT, PT, R4, -0x20, RZ ;  /* 0xffffffe004097810 */ /* 0x000fe20007ffe0ff */
[----:B--2---:R-:W-:-:S04]  /*0240*/  IMAD.WIDE.U32 R10, R2, 0x4, R24 ;  /* 0x00000004020a7825 */ /* 0x004fc800078e0018 */
[----:B---3--:R-:W-:Y:S02]  /*0250*/  IMAD.WIDE.U32 R8, R9, 0x4, R22 ;  /* 0x0000000409087825 */ /* 0x008fe400078e0016 */
[----:B------:R-:W2:Y:S04]  /*0260*/  LDG.E R10, desc[UR8][R10.64] ;  /* 0x000000080a0a7981 */ /* 0x000ea8000c1e1900 */
[----:B------:R-:W3:Y:S04]  /*0270*/  LDG.E R20, desc[UR8][R8.64] ;  /* 0x0000000808147981 */ /* 0x000ee8000c1e1900 */
[----:B--2---:R-:W-:Y:S04]  /*0280*/  STS [R7], R10 ;  /* 0x0000000a07007388 */ /* 0x004fe80000000800 */
[----:B---3--:R-:W-:Y:S01]  /*0290*/  STS [R5], R20 ;  /* 0x0000001405007388 */ /* 0x008fe20000000800 */
[----:B------:R-:W-:Y:S06]  /*02a0*/  BAR.SYNC.DEFER_BLOCKING 0x0 ;  /* 0x0000000000007b1d */ /* 0x000fec0000010000 */
[----:B------:R-:W-:Y:S04]  /*02b0*/  LDS R26, [R6] ;  /* 0x00000000061a7984 */ /* 0x000fe80000000800 */
[----:B------:R-:W0:Y:S04]  /*02c0*/  LDS.128 R12, [R16] ;  /* 0x00000000100c7984 */ /* 0x000e280000000c00 */
[----:B------:R-:W2:Y:S04]  /*02d0*/  LDS R29, [R6+0x80] ;  /* 0x00008000061d7984 */ /* 0x000ea80000000800 */
[----:B------:R-:W3:Y:S04]  /*02e0*/  LDS R27, [R6+0x100] ;  /* 0x00010000061b7984 */ /* 0x000ee80000000800 */
[----:B------:R-:W-:Y:S04]  /*02f0*/  LDS.128 R8, [R16+0x10] ;  /* 0x0000100010087984 */ /* 0x000fe80000000c00 */
[----:B------:R-:W-:Y:S01]  /*0300*/  LDS R20, [R6+0x280] ;  /* 0x0002800006147984 */ /* 0x000fe20000000800 */
[----:B0-----:R-:W-:-:S03]  /*0310*/  FFMA R26, R12, R26, R19 ;  /* 0x0000001a0c1a7223 */ /* 0x001fc60000000013 */
[----:B------:R-:W0:Y:S01]  /*0320*/  LDS R12, [R6+0x180] ;  /* 0x00018000060c7984 */ /* 0x000e220000000800 */
[----:B--2---:R-:W-:-:S03]  /*0330*/  FFMA R26, R29, R13, R26 ;  /* 0x0000000d1d1a7223 */ /* 0x004fc6000000001a */
[----:B------:R-:W2:Y:S01]  /*0340*/  LDS R13, [R6+0x200] ;  /* 0x00020000060d7984 */ /* 0x000ea20000000800 */
[----:B---3--:R-:W-:-:S03]  /*0350*/  FFMA R27, R27, R14, R26 ;  /* 0x0000000e1b1b7223 */ /* 0x008fc6000000001a */
[----:B------:R-:W3:Y:S04]  /*0360*/  LDS R19, [R6+0x300] ;  /* 0x0003000006137984 */ /* 0x000ee80000000800 */
[----:B------:R-:W-:Y:S01]  /*0370*/  LDS R29, [R6+0xe80] ;  /* 0x000e8000061d7984 */ /* 0x000fe20000000800 */
[----:B0-----:R-:W-:-:S03]  /*0380*/  FFMA R15, R12, R15, R27 ;  /* 0x0000000f0c0f7223 */ /* 0x001fc6000000001b */
[----:B------:R-:W-:Y:S01]  /*0390*/  LDS R27, [R6+0x400] ;  /* 0x00040000061b7984 */ /* 0x000fe20000000800 */
[----:B--2---:R-:W-:-:S03]  /*03a0*/  FFMA R13, R8, R13, R15 ;  /* 0x0000000d080d7223 */ /* 0x004fc6000000000f */
[----:B------:R-:W0:Y:S01]  /*03b0*/  LDS R8, [R6+0x380] ;  /* 0x0003800006087984 */ /* 0x000e220000000800 */
[----:B------:R-:W-:-:S03]  /*03c0*/  FFMA R26, R20, R9, R13 ;  /* 0x00000009141a7223 */ /* 0x000fc6000000000d */
[----:B------:R-:W2:Y:S01]  /*03d0*/  LDS.128 R12, [R16+0x20] ;  /* 0x00002000100c7984 */ /* 0x000ea20000000c00 */
[----:B---3--:R-:W-:-:S03]  /*03e0*/  FFMA R9, R19, R10, R26 ;  /* 0x0000000a13097223 */ /* 0x008fc6000000001a */
[----:B------:R-:W3:Y:S04]  /*03f0*/  LDS R20, [R6+0x480] ;  /* 0x0004800006147984 */ /* 0x000ee80000000800 */
[----:B------:R-:W4:Y:S01]  /*0400*/  LDS R19, [R6+0x500] ;  /* 0x0005000006137984 */ /* 0x000f220000000800 */
[----:B0-----:R-:W-:-:S04]  /*0410*/  FFMA R9, R8, R11, R9 ;  /* 0x0000000b08097223 */ /* 0x001fc80000000009 */
[----:B--2---:R-:W-:Y:S02]  /*0420*/  FFMA R9, R12, R27, R9 ;  /* 0x0000001b0c097223 */ /* 0x004fe40000000009 */
[----:B------:R-:W0:Y:S02]  /*0430*/  LDS R12, [R6+0x580] ;  /* 0x00058000060c7984 */ /* 0x000e240000000800 */
[----:B---3--:R-:W-:Y:S02]  /*0440*/  FFMA R26, R20, R13, R9 ;  /* 0x0000000d141a7223 */ /* 0x008fe40000000009 */
[----:B------:R-:W-:Y:S02]  /*0450*/  LDS R27, [R6+0x600] ;  /* 0x00060000061b7984 */ /* 0x000fe40000000800 */
[----:B----4-:R-:W-:Y:S02]  /*0460*/  FFMA R13, R19, R14, R26 ;  /* 0x0000000e130d7223 */ /* 0x010fe4000000001a */
[----:B------:R-:W2:Y:S04]  /*0470*/  LDS.128 R8, [R16+0x30] ;  /* 0x0000300010087984 */ /* 0x000ea80000000c00 */
        /* <DEDUP_REMOVED lines=28> */
[----:B------:R-:W4:Y:S04]  /*0640*/  LDS R20, [R6+0xd00] ;  /* 0x000d000006147984 */ /* 0x000f280000000800 */
[----:B------:R-:W5:Y:S01]  /*0650*/  LDS R10, [R6+0xd80] ;  /* 0x000d8000060a7984 */ /* 0x000f620000000800 */
[----:B0-----:R-:W-:-:S03]  /*0660*/  FFMA R11, R8, R11, R19 ;  /* 0x0000000b080b7223 */ /* 0x001fc60000000013 */
[----:B------:R-:W-:Y:S01]  /*0670*/  LDS R19, [R6+0xf00] ;  /* 0x000f000006137984 */ /* 0x000fe20000000800 */
[----:B--2---:R-:W-:-:S04]  /*0680*/  FFMA R12, R12, R9, R11 ;  /* 0x000000090c0c7223 */ /* 0x004fc8000000000b */
[----:B---3--:R-:W-:Y:S01]  /*0690*/  FFMA R13, R27, R13, R12 ;  /* 0x0000000d1b0d7223 */ /* 0x008fe2000000000c */
[----:B------:R-:W-:-:S04]  /*06a0*/  IMAD.WIDE.U32 R26, R4, 0x4, R22 ;  /* 0x00000004041a7825 */ /* 0x000fc800078e0016 */
[----:B----4-:R-:W-:Y:S02]  /*06b0*/  FFMA R9, R20, R14, R13 ;  /* 0x0000000e14097223 */ /* 0x010fe4000000000d */
[----:B------:R-:W-:Y:S02]  /*06c0*/  LDS R13, [R6+0xe00] ;  /* 0x000e0000060d7984 */ /* 0x000fe40000000800 */
[----:B-----5:R-:W-:Y:S02]  /*06d0*/  FFMA R15, R10, R15, R9 ;  /* 0x0000000f0a0f7223 */ /* 0x020fe40000000009 */
[----:B------:R-:W-:Y:S04]  /*06e0*/  LDS R20, [R6+0xf80] ;  /* 0x000f800006147984 */ /* 0x000fe80000000800 */
[----:B------:R-:W0:Y:S01]  /*06f0*/  LDS.128 R8, [R16+0x70] ;  /* 0x0000700010087984 */ /* 0x000e220000000c00 */
[----:B------:R-:W-:Y:S06]  /*0700*/  BAR.SYNC.DEFER_BLOCKING 0x0 ;  /* 0x0000000000007b1d */ /* 0x000fec0000010000 */
[----:B------:R-:W2:Y:S01]  /*0710*/  LDG.E R26, desc[UR8][R26.64] ;  /* 0x000000081a1a7981 */ /* 0x000ea2000c1e1900 */
[----:B------:R-:W-:-:S02]  /*0720*/  IADD3 R0, PT, PT, R0, 0x1, RZ ;  /* 0x0000000100007810 */ /* 0x000fc40007ffe0ff */
[----:B------:R-:W-:Y:S02]  /*0730*/  IADD3 R2, PT, PT, R2, 0x20, RZ ;  /* 0x0000002002027810 */ /* 0x000fe40007ffe0ff */
[----:B------:R-:W-:Y:S01]  /*0740*/  ISETP.NE.AND P0, PT, R0, RZ, PT ;  /* 0x000000ff0000720c */ /* 0x000fe20003f05270 */
[----:B0-----:R-:W-:-:S04]  /*0750*/  FFMA R8, R8, R13, R15 ;  /* 0x0000000d08087223 */ /* 0x001fc8000000000f */
[----:B------:R-:W-:-:S04]  /*0760*/  FFMA R8, R29, R9, R8 ;  /* 0x000000091d087223 */ /* 0x000fc80000000008 */
[----:B------:R-:W-:-:S04]  /*0770*/  FFMA R19, R19, R10, R8 ;  /* 0x0000000a13137223 */ /* 0x000fc80000000008 */
[----:B------:R-:W-:Y:S01]  /*0780*/  FFMA R19, R20, R11, R19 ;  /* 0x0000000b14137223 */ /* 0x000fe20000000013 */
[----:B--2---:R-:W-:Y:S01]  /*0790*/  STS [R5], R26 ;  /* 0x0000001a05007388 */ /* 0x004fe20000000800 */
[----:B------:R-:W-:Y:S06]  /*07a0*/  BAR.SYNC.DEFER_BLOCKING 0x0 ;  /* 0x0000000000007b1d */ /* 0x000fec0000010000 */
[----:B------:R-:W-:Y:S04]  /*07b0*/  LDS R28, [R6] ;  /* 0x00000000061c7984 */ /* 0x000fe80000000800 */
[----:B------:R-:W0:Y:S04]  /*07c0*/  LDS.128 R12, [R16] ;  /* 0x00000000100c7984 */ /* 0x000e280000000c00 */
[----:B------:R-:W2:Y:S04]  /*07d0*/  LDS R9, [R6+0x80] ;  /* 0x0000800006097984 */ /* 0x000ea80000000800 */
[----:B------:R-:W-:Y:S04]  /*07e0*/  LDS R27, [R6+0x280] ;  /* 0x00028000061b7984 */ /* 0x000fe80000000800 */
[----:B------:R-:W-:Y:S01]  /*07f0*/  LDS R26, [R6+0x300] ;  /* 0x00030000061a7984 */ /* 0x000fe20000000800 */
[----:B0-----:R-:W-:-:S03]  /*0800*/  FFMA R12, R12, R28, R21 ;  /* 0x0000001c0c0c7223 */ /* 0x001fc60000000015 */
[----:B------:R-:W0:Y:S01]  /*0810*/  LDS R28, [R6+0x100] ;  /* 0x00010000061c7984 */ /* 0x000e220000000800 */
[----:B--2---:R-:W-:-:S03]  /*0820*/  FFMA R9, R9, R13, R12 ;  /* 0x0000000d09097223 */ /* 0x004fc6000000000c */
[----:B------:R-:W2:Y:S01]  /*0830*/  LDS R21, [R6+0x180] ;  /* 0x0001800006157984 */ /* 0x000ea20000000800 */
[----:B0-----:R-:W-:-:S03]  /*0840*/  FFMA R14, R28, R14, R9 ;  /* 0x0000000e1c0e7223 */ /* 0x001fc60000000009 */
[----:B------:R-:W-:Y:S01]  /*0850*/  LDS R9, [R6+0x200] ;  /* 0x0002000006097984 */ /* 0x000fe20000000800 */
[----:B--2---:R-:W-:-:S03]  /*0860*/  FFMA R21, R21, R15, R14 ;  /* 0x0000000f15157223 */ /* 0x004fc6000000000e */
[----:B------:R-:W0:Y:S04]  /*0870*/  LDS.128 R12, [R16+0x10] ;  /* 0x00001000100c7984 */ /* 0x000e280000000c00 */
[----:B------:R-:W-:Y:S01]  /*0880*/  LDS R28, [R6+0xf00] ;  /* 0x000f0000061c7984 */ /* 0x000fe20000000800 */
[----:B0-----:R-:W-:-:S03]  /*0890*/  FFMA R12, R12, R9, R21 ;  /* 0x000000090c0c7223 */ /* 0x001fc60000000015 */
[----:B------:R-:W0:Y:S01]  /*08a0*/  LDS R9, [R6+0x380] ;  /* 0x0003800006097984 */ /* 0x000e220000000800 */
[----:B------:R-:W-:-:S03]  /*08b0*/  FFMA R13, R27, R13, R12 ;  /* 0x0000000d1b0d7223 */ /* 0x000fc6000000000c */
[----:B------:R-:W-:Y:S01]  /*08c0*/  LDS R21, [R6+0x400] ;  /* 0x0004000006157984 */ /* 0x000fe20000000800 */
[----:B------:R-:W-:-:S03]  /*08d0*/  FFMA R14, R26, R14, R13 ;  /* 0x0000000e1a0e7223 */ /* 0x000fc6000000000d */
[----:B------:R-:W-:Y:S04]  /*08e0*/  LDS R27, [R6+0x480] ;  /* 0x00048000061b7984 */ /* 0x000fe80000000800 */
[----:B------:R-:W-:Y:S01]  /*08f0*/  LDS R26, [R6+0x500] ;  /* 0x00050000061a7984 */ /* 0x000fe20000000800 */
[----:B0-----:R-:W-:-:S03]  /*0900*/  FFMA R9, R9, R15, R14 ;  /* 0x0000000f09097223 */ /* 0x001fc6000000000e */
[----:B------:R-:W0:Y:S02]  /*0910*/  LDS.128 R12, [R16+0x20] ;  /* 0x00002000100c7984 */ /* 0x000e240000000c00 */
[----:B0-----:R-:W-:Y:S02]  /*0920*/  FFMA R12, R12, R21, R9 ;  /* 0x000000150c0c7223 */ /* 0x001fe40000000009 */
[----:B------:R-:W0:Y:S02]  /*0930*/  LDS R9, [R6+0x580] ;  /* 0x0005800006097984 */ /* 0x000e240000000800 */
[----:B------:R-:W-:Y:S02]  /*0940*/  FFMA R13, R27, R13, R12 ;  /* 0x0000000d1b0d7223 */ /* 0x000fe4000000000c */
[----:B------:R-:W-:Y:S02]  /*0950*/  LDS R21, [R6+0x600] ;  /* 0x0006000006157984 */ /* 0x000fe40000000800 */
[----:B------:R-:W-:-:S02]  /*0960*/  FFMA R14, R26, R14, R13 ;  /* 0x0000000e1a0e7223 */ /* 0x000fc4000000000d */
        /* <DEDUP_REMOVED lines=36> */
[----:B------:R-:W-:Y:S02]  /*0bb0*/  LDS R27, [R6+0xe80] ;  /* 0x000e8000061b7984 */ /* 0x000fe40000000800 */
[----:B0-----:R-:W-:Y:S02]  /*0bc0*/  FFMA R9, R9, R15, R14 ;  /* 0x0000000f09097223 */ /* 0x001fe4000000000e */
[----:B------:R-:W0:Y:S02]  /*0bd0*/  LDS.128 R12, [R16+0x70] ;  /* 0x00007000100c7984 */ /* 0x000e240000000c00 */
[----:B0-----:R-:W-:Y:S01]  /*0be0*/  FFMA R26, R12, R21, R9 ;  /* 0x000000150c1a7223 */ /* 0x001fe20000000009 */
[----:B-1----:R-:W-:Y:S01]  /*0bf0*/  MOV R9, R3 ;  /* 0x0000000300097202 */ /* 0x002fe20000000f00 */
[----:B------:R-:W0:Y:S02]  /*0c00*/  LDS R12, [R6+0xf80] ;  /* 0x000f8000060c7984 */ /* 0x000e240000000800 */
[----:B------:R-:W-:Y:S01]  /*0c10*/  FFMA R13, R27, R13, R26 ;  /* 0x0000000d1b0d7223 */ /* 0x000fe2000000001a */
[----:B------:R-:W-:-:S03]  /*0c20*/  LEA R4, R9, R4, 0x5 ;  /* 0x0000000409047211 */ /* 0x000fc600078e28ff */
[----:B------:R-:W-:-:S04]  /*0c30*/  FFMA R13, R28, R14, R13 ;  /* 0x0000000e1c0d7223 */ /* 0x000fc8000000000d */
[----:B0-----:R-:W-:Y:S01]  /*0c40*/  FFMA R21, R12, R15, R13 ;  /* 0x0000000f0c157223 */ /* 0x001fe2000000000d */
[----:B------:R-:W-:Y:S06]  /*0c50*/  BAR.SYNC.DEFER_BLOCKING 0x0 ;  /* 0x0000000000007b1d */ /* 0x000fec0000010000 */
[----:B------:R-:W-:Y:S05]  /*0c60*/  @P0 BRA `(.L_x_1) ;  /* 0xfffffff400700947 */ /* 0x000fea000383ffff */
.L_x_0:
[----:B------:R-:W0:Y:S01]  /*0c70*/  LDC.64 R4, c[0x0][0x390] ;  /* 0x0000e400ff047b82 */ /* 0x000e220000000a00 */
[----:B------:R-:W-:-:S05]  /*0c80*/  IMAD R3, R18, R9, R17 ;  /* 0x0000000912037224 */ /* 0x000fca00078e0211 */
[C---:B------:R-:W-:Y:S01]  /*0c90*/  IADD3 R7, PT, PT, R3.reuse, 0x20, RZ ;  /* 0x0000002003077810 */ /* 0x040fe20007ffe0ff */
[----:B0-----:R-:W-:-:S04]  /*0ca0*/  IMAD.WIDE.U32 R2, R3, 0x4, R4 ;  /* 0x0000000403027825 */ /* 0x001fc800078e0004 */
[----:B------:R-:W-:Y:S01]  /*0cb0*/  IMAD.WIDE.U32 R4, R7, 0x4, R4 ;  /* 0x0000000407047825 */ /* 0x000fe200078e0004 */
[----:B------:R-:W-:Y:S04]  /*0cc0*/  STG.E desc[UR8][R2.64], R19 ;  /* 0x0000001302007986 */ /* 0x000fe8000c101908 */
[----:B------:R-:W-:Y:S01]  /*0cd0*/  STG.E desc[UR8][R4.64], R21 ;  /* 0x0000001504007986 */ /* 0x000fe2000c101908 */
[----:B------:R-:W-:Y:S05]  /*0ce0*/  EXIT ;  /* 0x000000000000794d */ /* 0x000fea0003800000 */
.L_x_2:
[----:B------:R-:W-:-:S00]  /*0cf0*/  BRA `(.L_x_2) ;  /* 0xfffffffc00fc7947 */ /* 0x000fc0000383ffff */
[----:B------:R-:W-:-:S00]  /*0d00*/  NOP ;  /* 0x0000000000007918 */ /* 0x000fc00000000000 */
[----:B------:R-:W-:-:S00]  /*0d10*/  NOP ;  /* 0x0000000000007918 */ /* 0x000fc00000000000 */
[----:B------:R-:W-:-:S00]  /*0d20*/  NOP ;  /* 0x0000000000007918 */ /* 0x000fc00000000000 */
[----:B------:R-:W-:-:S00]  /*0d30*/  NOP ;  /* 0x0000000000007918 */ /* 0x000fc00000000000 */
[----:B------:R-:W-:-:S00]  /*0d40*/  NOP ;  /* 0x0000000000007918 */ /* 0x000fc00000000000 */
[----:B------:R-:W-:-:S00]  /*0d50*/  NOP ;  /* 0x0000000000007918 */ /* 0x000fc00000000000 */
[----:B------:R-:W-:-:S00]  /*0d60*/  NOP ;  /* 0x0000000000007918 */ /* 0x000fc00000000000 */
[----:B------:R-:W-:-:S00]  /*0d70*/  NOP ;  /* 0x0000000000007918 */ /* 0x000fc00000000000 */
.L_x_3:


//--------------------- .nv.shared._Z22mm_tiled_coarse_kernelPfS_S_jjj --------------------------
	.section	.nv.shared._Z22mm_tiled_coarse_kernelPfS_S_jjj,"aw",@nobits
	.sectionflags	@""
	.align	4
.nv.shared._Z22mm_tiled_coarse_kernelPfS_S_jjj:
	.zero		9216


//--------------------- .nv.shared.reserved.0     --------------------------
	.section	.nv.shared.reserved.0,"aw",@nobits
	.weak		__nv_reservedSMEM_offset_0_alias
	.size		__nv_reservedSMEM_offset_0_alias, 0, 64
	.other		__nv_reservedSMEM_offset_0_alias,@"STO_CUDA_RESERVED_SHARED STV_DEFAULT"
__nv_reservedSMEM_offset_0_alias:
	.zero		0
	.zero		64


//--------------------- .nv.constant0._Z22mm_tiled_coarse_kernelPfS_S_jjj --------------------------
	.section	.nv.constant0._Z22mm_tiled_coarse_kernelPfS_S_jjj,"a",@progbits
	.sectionflags	@""
	.align	4
.nv.constant0._Z22mm_tiled_coarse_kernelPfS_S_jjj:
	.zero		932


//--------------------- SYMBOLS --------------------------

	.type		.nv.reservedSmem.offset0,@object
	.size		.nv.reservedSmem.offset0,0x4
	.type		.nv.reservedSmem.cap,@object
	.size		.nv.reservedSmem.cap,0x4
